	.headerflags	@"EF_CUDA_TEXMODE_UNIFIED EF_CUDA_64BIT_ADDRESS EF_CUDA_ACCELERATORS EF_CUDA_SM90 EF_CUDA_VIRTUAL_SM(EF_CUDA_SM90)"
	.elftype	@"ET_EXEC"


//--------------------- .nv.info                  --------------------------
	.section	.nv.info,"",@"SHT_CUDA_INFO"
	.align	4


	//----- nvinfo : EIATTR_REGCOUNT
	.align		4
        /*0000*/ 	.byte	0x04, 0x2f
        /*0002*/ 	.short	(.L_1 - .L_0)
	.align		4
.L_0:
        /*0004*/ 	.word	index@(triton_poi_fused_add_convolution_mul_26)
        /*0008*/ 	.word	0x00000021


	//----- nvinfo : EIATTR_MIN_STACK_SIZE
	.align		4
.L_1:
        /*000c*/ 	.byte	0x04, 0x12
        /*000e*/ 	.short	(.L_3 - .L_2)
	.align		4
.L_2:
        /*0010*/ 	.word	index@(triton_poi_fused_add_convolution_mul_26)
        /*0014*/ 	.word	0x00000000


	//----- nvinfo : EIATTR_FRAME_SIZE
	.align		4
.L_3:
        /*0018*/ 	.byte	0x04, 0x11
        /*001a*/ 	.short	(.L_5 - .L_4)
	.align		4
.L_4:
        /*001c*/ 	.word	index@(triton_poi_fused_add_convolution_mul_26)
        /*0020*/ 	.word	0x00000000


	//----- nvinfo : EIATTR_MIN_STACK_SIZE
	.align		4
.L_5:
        /*0024*/ 	.byte	0x04, 0x12
        /*0026*/ 	.short	(.L_7 - .L_6)
	.align		4
.L_6:
        /*0028*/ 	.word	index@(triton_poi_fused_add_convolution_mul_26)
        /*002c*/ 	.word	0x00000000
.L_7:


//--------------------- .nv.info.triton_poi_fused_add_convolution_mul_26 --------------------------
	.section	.nv.info.triton_poi_fused_add_convolution_mul_26,"",@"SHT_CUDA_INFO"
	.sectionflags	@""
	.align	4


	//----- nvinfo : EIATTR_CUDA_API_VERSION
	.align		4
        /*0000*/ 	.byte	0x04, 0x37
        /*0002*/ 	.short	(.L_9 - .L_8)
.L_8:
        /*0004*/ 	.word	0x0000007c


	//----- nvinfo : EIATTR_KPARAM_INFO
	.align		4
.L_9:
        /*0008*/ 	.byte	0x04, 0x17
        /*000a*/ 	.short	(.L_11 - .L_10)
.L_10:
        /*000c*/ 	.word	0x00000000
        /*0010*/ 	.short	0x0007
        /*0012*/ 	.short	0x0034
        /*0014*/ 	.byte	0x00, 0xf0, 0x11, 0x00


	//----- nvinfo : EIATTR_KPARAM_INFO
	.align		4
.L_11:
        /*0018*/ 	.byte	0x04, 0x17
        /*001a*/ 	.short	(.L_13 - .L_12)
.L_12:
        /*001c*/ 	.word	0x00000000
        /*0020*/ 	.short	0x0006
        /*0022*/ 	.short	0x0030
        /*0024*/ 	.byte	0x00, 0xf0, 0x11, 0x00


	//----- nvinfo : EIATTR_KPARAM_INFO
	.align		4
.L_13:
        /*0028*/ 	.byte	0x04, 0x17
        /*002a*/ 	.short	(.L_15 - .L_14)
.L_14:
        /*002c*/ 	.word	0x00000000
        /*0030*/ 	.short	0x0005
        /*0032*/ 	.short	0x0028
        /*0034*/ 	.byte	0x00, 0xf4, 0x21, 0x00


	//----- nvinfo : EIATTR_KPARAM_INFO
	.align		4
.L_15:
        /*0038*/ 	.byte	0x04, 0x17
        /*003a*/ 	.short	(.L_17 - .L_16)
.L_16:
        /*003c*/ 	.word	0x00000000
        /*0040*/ 	.short	0x0004
        /*0042*/ 	.short	0x0020
        /*0044*/ 	.byte	0x00, 0xf4, 0x21, 0x00


	//----- nvinfo : EIATTR_KPARAM_INFO
	.align		4
.L_17:
        /*0048*/ 	.byte	0x04, 0x17
        /*004a*/ 	.short	(.L_19 - .L_18)
.L_18:
        /*004c*/ 	.word	0x00000000
        /*0050*/ 	.short	0x0003
        /*0052*/ 	.short	0x0018
        /*0054*/ 	.byte	0x00, 0xf4, 0x21, 0x00


	//----- nvinfo : EIATTR_KPARAM_INFO
	.align		4
.L_19:
        /*0058*/ 	.byte	0x04, 0x17
        /*005a*/ 	.short	(.L_21 - .L_20)
.L_20:
        /*005c*/ 	.word	0x00000000
        /*0060*/ 	.short	0x0002
        /*0062*/ 	.short	0x0010
        /*0064*/ 	.byte	0x00, 0xf4, 0x21, 0x00


	//----- nvinfo : EIATTR_KPARAM_INFO
	.align		4
.L_21:
        /*0068*/ 	.byte	0x04, 0x17
        /*006a*/ 	.short	(.L_23 - .L_22)
.L_22:
        /*006c*/ 	.word	0x00000000
        /*0070*/ 	.short	0x0001
        /*0072*/ 	.short	0x0008
        /*0074*/ 	.byte	0x00, 0xf4, 0x21, 0x00


	//----- nvinfo : EIATTR_KPARAM_INFO
	.align		4
.L_23:
        /*0078*/ 	.byte	0x04, 0x17
        /*007a*/ 	.short	(.L_25 - .L_24)
.L_24:
        /*007c*/ 	.word	0x00000000
        /*0080*/ 	.short	0x0000
        /*0082*/ 	.short	0x0000
        /*0084*/ 	.byte	0x00, 0xf4, 0x21, 0x00


	//----- nvinfo : EIATTR_SPARSE_MMA_MASK
	.align		4
.L_25:
        /*0088*/ 	.byte	0x03, 0x50
        /*008a*/ 	.short	0x0000


	//----- nvinfo : EIATTR_MAXREG_COUNT
	.align		4
        /*008c*/ 	.byte	0x03, 0x1b
        /*008e*/ 	.short	0x00ff


	//----- nvinfo : EIATTR_EXIT_INSTR_OFFSETS
	.align		4
        /*0090*/ 	.byte	0x04, 0x1c
        /*0092*/ 	.short	(.L_27 - .L_26)


	//   ....[0]....
.L_26:
        /*0094*/ 	.word	0x00000900


	//   ....[1]....
        /*0098*/ 	.word	0x00000920


	//----- nvinfo : EIATTR_REQNTID
	.align		4
.L_27:
        /*009c*/ 	.byte	0x04, 0x10
        /*009e*/ 	.short	(.L_29 - .L_28)
.L_28:
        /*00a0*/ 	.word	0x00000080
        /*00a4*/ 	.word	0x00000001
        /*00a8*/ 	.word	0x00000001


	//----- nvinfo : EIATTR_CBANK_PARAM_SIZE
	.align		4
.L_29:
        /*00ac*/ 	.byte	0x03, 0x19
        /*00ae*/ 	.short	0x0038


	//----- nvinfo : EIATTR_PARAM_CBANK
	.align		4
        /*00b0*/ 	.byte	0x04, 0x0a
        /*00b2*/ 	.short	(.L_31 - .L_30)
	.align		4
.L_30:
        /*00b4*/ 	.word	index@(.nv.constant0.triton_poi_fused_add_convolution_mul_26)
        /*00b8*/ 	.short	0x0210
        /*00ba*/ 	.short	0x0038


	//----- nvinfo : EIATTR_SW_WAR
	.align		4
.L_31:
        /*00bc*/ 	.byte	0x04, 0x36
        /*00be*/ 	.short	(.L_33 - .L_32)
.L_32:
        /*00c0*/ 	.word	0x00000008
.L_33:


//--------------------- .nv.callgraph             --------------------------
	.section	.nv.callgraph,"",@"SHT_CUDA_CALLGRAPH"
	.align	4
	.sectionentsize	8
	.align		4
        /*0000*/ 	.word	0x00000000
	.align		4
        /*0004*/ 	.word	0xffffffff
	.align		4
        /*0008*/ 	.word	0x00000000
	.align		4
        /*000c*/ 	.word	0xfffffffe
	.align		4
        /*0010*/ 	.word	0x00000000
	.align		4
        /*0014*/ 	.word	0xfffffffd
	.align		4
        /*0018*/ 	.word	0x00000000
	.align		4
        /*001c*/ 	.word	0xfffffffc


//--------------------- .text.triton_poi_fused_add_convolution_mul_26 --------------------------
	.section	.text.triton_poi_fused_add_convolution_mul_26,"ax",@progbits
	.sectionflags	@"SHF_BARRIERS=1"
	.align	128
        .global         triton_poi_fused_add_convolution_mul_26
        .type           triton_poi_fused_add_convolution_mul_26,@function
        .size           triton_poi_fused_add_convolution_mul_26,(.L_x_1 - triton_poi_fused_add_convolution_mul_26)
        .other          triton_poi_fused_add_convolution_mul_26,@"STO_CUDA_ENTRY STV_DEFAULT"
triton_poi_fused_add_convolution_mul_26:
.text.triton_poi_fused_add_convolution_mul_26:
[----:B------:R-:W0:Y:S02]  /*0000*/  LDC R1, c[0x0][0x28] ;  /* 0x00000a00ff017b82 */ /* 0x000e240000000800 */
[----:B------:R-:W1:Y:S01]  /*0010*/  S2R R2, SR_TID.X ;  /* 0x0000000000027919 */ /* 0x000e620000002100 */
[----:B------:R-:W2:Y:S01]  /*0020*/  LDC.64 R8, c[0x0][0x210] ;  /* 0x00008400ff087b82 */ /* 0x000ea20000000a00 */
[----:B------:R-:W-:Y:S02]  /*0030*/  CS2R R6, SRZ ;  /* 0x0000000000067805 */ /* 0x000fe4000001ff00 */
[----:B------:R-:W-:Y:S01]  /*0040*/  CS2R R12, SRZ ;  /* 0x00000000000c7805 */ /* 0x000fe2000001ff00 */
[----:B------:R-:W3:Y:S01]  /*0050*/  S2R R20, SR_CTAID.Y ;  /* 0x0000000000147919 */ /* 0x000ee20000002600 */
[----:B------:R-:W-:Y:S01]  /*0060*/  CS2R R14, SRZ ;  /* 0x00000000000e7805 */ /* 0x000fe2000001ff00 */
[----:B------:R-:W-:Y:S01]  /*0070*/  ULDC.64 UR6, c[0x0][0x208] ;  /* 0x0000820000067ab9 */ /* 0x000fe20000000a00 */
[----:B------:R-:W4:Y:S01]  /*0080*/  S2R R10, SR_CTAID.X ;  /* 0x00000000000a7919 */ /* 0x000f220000002500 */
[----:B-1----:R-:W-:Y:S01]  /*0090*/  IMAD.SHL.U32 R30, R2, 0x4, RZ ;  /* 0x00000004021e7824 */ /* 0x002fe200078e00ff */
[----:B------:R-:W-:Y:S01]  /*00a0*/  SHF.R.U32.HI R0, RZ, 0x6, R2 ;  /* 0x00000006ff007819 */ /* 0x000fe20000011602 */
[----:B---3--:R-:W-:-:S03]  /*00b0*/  IMAD.SHL.U32 R11, R20, 0x4, RZ ;  /* 0x00000004140b7824 */ /* 0x008fc600078e00ff */
[----:B------:R-:W-:Y:S02]  /*00c0*/  LOP3.LUT R3, R30, 0xfc, RZ, 0xc0, !PT ;  /* 0x000000fc1e037812 */ /* 0x000fe400078ec0ff */
[----:B------:R-:W-:Y:S02]  /*00d0*/  SGXT.U32 R0, R0, 0x1 ;  /* 0x000000010000781a */ /* 0x000fe40000000000 */
[----:B----4-:R-:W-:Y:S02]  /*00e0*/  PRMT R3, R3, 0x6540, R10 ;  /* 0x0000654003037816 */ /* 0x010fe4000000000a */
[----:B------:R-:W-:Y:S02]  /*00f0*/  LOP3.LUT R28, R11, R0, RZ, 0xfc, !PT ;  /* 0x000000000b1c7212 */ /* 0x000fe400078efcff */
[----:B------:R-:W-:Y:S02]  /*0100*/  ISETP.GE.AND P0, PT, R3, 0x100, PT ;  /* 0x000001000300780c */ /* 0x000fe40003f06270 */
[----:B------:R-:W-:-:S02]  /*0110*/  LOP3.LUT R4, R11, 0x2, R0, 0xfe, !PT ;  /* 0x000000020b047812 */ /* 0x000fc400078efe00 */
[C---:B------:R-:W-:Y:S01]  /*0120*/  ISETP.LT.AND P1, PT, R28.reuse, 0x200, !P0 ;  /* 0x000002001c00780c */ /* 0x040fe20004721270 */
[--C-:B------:R-:W-:Y:S01]  /*0130*/  IMAD R28, R28, 0x100, R3.reuse ;  /* 0x000001001c1c7824 */ /* 0x100fe200078e0203 */
[C---:B------:R-:W-:Y:S01]  /*0140*/  ISETP.LT.AND P0, PT, R4.reuse, 0x200, !P0 ;  /* 0x000002000400780c */ /* 0x040fe20004701270 */
[----:B------:R-:W-:Y:S01]  /*0150*/  IMAD R3, R4, 0x100, R3 ;  /* 0x0000010004037824 */ /* 0x000fe200078e0203 */
[----:B------:R-:W-:Y:S01]  /*0160*/  CS2R R4, SRZ ;  /* 0x0000000000047805 */ /* 0x000fe2000001ff00 */
[----:B--2---:R-:W-:-:S04]  /*0170*/  IMAD.WIDE R16, R28, 0x4, R8 ;  /* 0x000000041c107825 */ /* 0x004fc800078e0208 */
[----:B------:R-:W-:-:S04]  /*0180*/  IMAD.WIDE R18, R3, 0x4, R8 ;  /* 0x0000000403127825 */ /* 0x000fc800078e0208 */
[----:B------:R1:W2:Y:S04]  /*0190*/  @P1 LDG.E.EL.128 R4, desc[UR6][R16.64] ;  /* 0x0000000610041981 */ /* 0x0002a8000c2e1d00 */
[----:B------:R3:W4:Y:S01]  /*01a0*/  @P0 LDG.E.EL.128 R12, desc[UR6][R18.64] ;  /* 0x00000006120c0981 */ /* 0x000722000c2e1d00 */
[----:B------:R-:W5:Y:S01]  /*01b0*/  S2UR UR5, SR_CgaCtaId ;  /* 0x00000000000579c3 */ /* 0x000f620000008800 */
[----:B------:R-:W-:Y:S01]  /*01c0*/  SHF.R.S32.HI R8, RZ, 0x1d, R20 ;  /* 0x0000001dff087819 */ /* 0x000fe20000011414 */
[----:B------:R-:W-:Y:S01]  /*01d0*/  UMOV UR4, 0x400 ;  /* 0x0000040000047882 */ /* 0x000fe20000000000 */
[C---:B------:R-:W-:Y:S01]  /*01e0*/  LOP3.LUT R9, R2.reuse, 0x7f, RZ, 0xc0, !PT ;  /* 0x0000007f02097812 */ /* 0x040fe200078ec0ff */
[----:B------:R-:W-:Y:S01]  /*01f0*/  IMAD.SHL.U32 R2, R2, 0x10, RZ ;  /* 0x0000001002027824 */ /* 0x000fe200078e00ff */
[----:B------:R-:W-:-:S02]  /*0200*/  SGXT R8, R8, 0x1 ;  /* 0x000000010808781a */ /* 0x000fc40000000200 */
[----:B------:R-:W-:Y:S01]  /*0210*/  ISETP.GE.AND P4, PT, R11, 0x200, PT ;  /* 0x000002000b00780c */ /* 0x000fe20003f86270 */
[----:B-1----:R-:W1:Y:S01]  /*0220*/  LDC.64 R16, c[0x0][0x228] ;  /* 0x00008a00ff107b82 */ /* 0x002e620000000a00 */
[----:B------:R-:W-:Y:S02]  /*0230*/  LEA.HI R20, R8, R11, RZ, 0x7 ;  /* 0x0000000b08147211 */ /* 0x000fe400078f38ff */
[----:B------:R-:W-:Y:S02]  /*0240*/  PRMT R8, R9, 0x6540, R10 ;  /* 0x0000654009087816 */ /* 0x000fe4000000000a */
[----:B------:R-:W-:Y:S01]  /*0250*/  LOP3.LUT R9, R2, 0x3f0, RZ, 0xc0, !PT ;  /* 0x000003f002097812 */ /* 0x000fe200078ec0ff */
[C---:B------:R-:W-:Y:S01]  /*0260*/  IMAD.SHL.U32 R2, R20.reuse, 0x100, RZ ;  /* 0x0000010014027824 */ /* 0x040fe200078e00ff */
[----:B------:R-:W-:Y:S01]  /*0270*/  LOP3.LUT R22, R20, 0xffffff80, RZ, 0xc0, !PT ;  /* 0xffffff8014167812 */ /* 0x000fe200078ec0ff */
[----:B---3--:R-:W3:Y:S01]  /*0280*/  LDC.64 R18, c[0x0][0x218] ;  /* 0x00008600ff127b82 */ /* 0x008ee20000000a00 */
[----:B------:R-:W-:-:S02]  /*0290*/  LOP3.LUT R23, R9, R0, RZ, 0xfc, !PT ;  /* 0x0000000009177212 */ /* 0x000fc400078efcff */
[----:B------:R-:W-:Y:S01]  /*02a0*/  ISETP.LT.AND P2, PT, R8, 0x100, !P4 ;  /* 0x000001000800780c */ /* 0x000fe20006741270 */
[----:B------:R-:W-:Y:S01]  /*02b0*/  IMAD.IADD R22, R11, 0x1, -R22 ;  /* 0x000000010b167824 */ /* 0x000fe200078e0a16 */
[----:B------:R-:W-:Y:S02]  /*02c0*/  LOP3.LUT R11, R2, 0xffff8000, RZ, 0xc0, !PT ;  /* 0xffff8000020b7812 */ /* 0x000fe400078ec0ff */
[----:B------:R-:W-:Y:S01]  /*02d0*/  LOP3.LUT R2, R8, 0x80, RZ, 0xfc, !PT ;  /* 0x0000008008027812 */ /* 0x000fe200078efcff */
[----:B-----5:R-:W-:Y:S01]  /*02e0*/  UPRMT UR4, UR5, 0x654, UR4 ;  /* 0x0000065405047896 */ /* 0x020fe20008000004 */
[----:B------:R-:W5:Y:S01]  /*02f0*/  LDC.64 R20, c[0x0][0x220] ;  /* 0x00008800ff147b82 */ /* 0x000f620000000a00 */
[----:B------:R-:W-:Y:S01]  /*0300*/  IMAD.IADD R11, R22, 0x1, R11 ;  /* 0x00000001160b7824 */ /* 0x000fe200078e020b */
[----:B------:R-:W-:-:S03]  /*0310*/  ISETP.LT.AND P3, PT, R2, 0x100, !P4 ;  /* 0x000001000200780c */ /* 0x000fc60006761270 */
[----:B------:R-:W-:Y:S01]  /*0320*/  LEA R0, R9, UR4, 0x2 ;  /* 0x0000000409007c11 */ /* 0x000fe2000f8e10ff */
[----:B------:R-:W-:-:S04]  /*0330*/  IMAD R2, R2, 0x80, R11 ;  /* 0x0000008002027824 */ /* 0x000fc800078e020b */
[----:B------:R-:W-:Y:S02]  /*0340*/  IMAD R23, R23, 0x4, R0 ;  /* 0x0000000417177824 */ /* 0x000fe400078e0200 */
[----:B------:R-:W-:Y:S01]  /*0350*/  IMAD R0, R8, 0x80, R11 ;  /* 0x0000008008007824 */ /* 0x000fe200078e020b */
[----:B------:R-:W-:Y:S02]  /*0360*/  CS2R R8, SRZ ;  /* 0x0000000000087805 */ /* 0x000fe4000001ff00 */
[----:B------:R-:W-:Y:S01]  /*0370*/  CS2R R10, SRZ ;  /* 0x00000000000a7805 */ /* 0x000fe2000001ff00 */
[----:B---3--:R-:W-:-:S04]  /*0380*/  IMAD.WIDE R18, R22, 0x4, R18 ;  /* 0x0000000416127825 */ /* 0x008fc800078e0212 */
[----:B-----5:R-:W-:Y:S01]  /*0390*/  IMAD.WIDE R24, R2, 0x4, R20 ;  /* 0x0000000402187825 */ /* 0x020fe200078e0214 */
[----:B--2---:R-:W-:Y:S04]  /*03a0*/  STS [R23], R4 ;  /* 0x0000000417007388 */ /* 0x004fe80000000800 */
[----:B------:R2:W-:Y:S04]  /*03b0*/  STS [R23+0x20], R5 ;  /* 0x0000200517007388 */ /* 0x0005e80000000800 */
[----:B------:R-:W-:Y:S04]  /*03c0*/  STS [R23+0x40], R6 ;  /* 0x0000400617007388 */ /* 0x000fe80000000800 */
[----:B------:R3:W-:Y:S01]  /*03d0*/  STS [R23+0x60], R7 ;  /* 0x0000600717007388 */ /* 0x0007e20000000800 */
[----:B--2---:R-:W-:-:S03]  /*03e0*/  CS2R R4, SRZ ;  /* 0x0000000000047805 */ /* 0x004fc6000001ff00 */
[----:B----4-:R-:W-:Y:S04]  /*03f0*/  STS [R23+0x8], R12 ;  /* 0x0000080c17007388 */ /* 0x010fe80000000800 */
[----:B------:R2:W-:Y:S01]  /*0400*/  STS [R23+0x28], R13 ;  /* 0x0000280d17007388 */ /* 0x0005e20000000800 */
[----:B---3--:R-:W-:-:S03]  /*0410*/  CS2R R6, SRZ ;  /* 0x0000000000067805 */ /* 0x008fc6000001ff00 */
[----:B------:R-:W-:Y:S04]  /*0420*/  STS [R23+0x48], R14 ;  /* 0x0000480e17007388 */ /* 0x000fe80000000800 */
[----:B------:R1:W-:Y:S01]  /*0430*/  STS [R23+0x68], R15 ;  /* 0x0000680f17007388 */ /* 0x0003e20000000800 */
[----:B--2---:R-:W-:Y:S01]  /*0440*/  IMAD.WIDE R12, R0, 0x4, R20 ;  /* 0x00000004000c7825 */ /* 0x004fe200078e0214 */
[----:B------:R-:W-:Y:S03]  /*0450*/  BAR.SYNC.DEFER_BLOCKING 0x0 ;  /* 0x0000000000007b1d */ /* 0x000fe60000010000 */
[----:B-1----:R-:W-:Y:S01]  /*0460*/  IMAD.WIDE R22, R22, 0x4, R16 ;  /* 0x0000000416167825 */ /* 0x002fe200078e0210 */
[----:B------:R-:W-:-:S02]  /*0470*/  CS2R R16, SRZ ;  /* 0x0000000000107805 */ /* 0x000fc4000001ff00 */
[----:B------:R-:W-:Y:S01]  /*0480*/  CS2R R14, SRZ ;  /* 0x00000000000e7805 */ /* 0x000fe2000001ff00 */
[----:B------:R1:W2:Y:S04]  /*0490*/  @!P4 LDG.E.EL.128 R4, desc[UR6][R18.64] ;  /* 0x000000061204c981 */ /* 0x0002a8000c2e1d00 */
[----:B------:R3:W2:Y:S01]  /*04a0*/  @P2 LDG.E.EL.128 R8, desc[UR6][R12.64] ;  /* 0x000000060c082981 */ /* 0x0006a2000c2e1d00 */
[----:B-1----:R-:W-:Y:S02]  /*04b0*/  CS2R R18, SRZ ;  /* 0x0000000000127805 */ /* 0x002fe4000001ff00 */
[----:B---3--:R-:W-:-:S04]  /*04c0*/  CS2R R12, SRZ ;  /* 0x00000000000c7805 */ /* 0x008fc8000001ff00 */
[----:B------:R-:W3:Y:S04]  /*04d0*/  @P3 LDG.E.EL.128 R16, desc[UR6][R24.64] ;  /* 0x0000000618103981 */ /* 0x000ee8000c2e1d00 */
[----:B------:R1:W2:Y:S01]  /*04e0*/  @!P4 LDG.E.EL.128 R12, desc[UR6][R22.64] ;  /* 0x00000006160cc981 */ /* 0x0002a2000c2e1d00 */
[----:B------:R-:W-:-:S04]  /*04f0*/  LOP3.LUT R30, R30, 0x1fc, RZ, 0xc0, !PT ;  /* 0x000001fc1e1e7812 */ /* 0x000fc800078ec0ff */
[C---:B------:R-:W-:Y:S02]  /*0500*/  LOP3.LUT R21, R30.reuse, 0x200, RZ, 0xfc, !PT ;  /* 0x000002001e157812 */ /* 0x040fe400078efcff */
[----:B------:R-:W-:Y:S02]  /*0510*/  LEA R20, R30, UR4, 0x3 ;  /* 0x000000041e147c11 */ /* 0x000fe4000f8e18ff */
[----:B------:R-:W-:-:S04]  /*0520*/  LEA R26, R21, UR4, 0x3 ;  /* 0x00000004151a7c11 */ /* 0x000fc8000f8e18ff */
[----:B-1----:R-:W1:Y:S04]  /*0530*/  LDS.128 R20, [R20] ;  /* 0x0000000014147984 */ /* 0x002e680000000c00 */
[----:B------:R-:W4:Y:S01]  /*0540*/  LDS.128 R24, [R26] ;  /* 0x000000001a187984 */ /* 0x000f220000000c00 */
[----:B------:R-:W5:Y:S01]  /*0550*/  S2R R29, SR_TID.X ;  /* 0x00000000001d7919 */ /* 0x000f620000002100 */
[----:B------:R-:W-:Y:S01]  /*0560*/  BAR.SYNC.DEFER_BLOCKING 0x0 ;  /* 0x0000000000007b1d */ /* 0x000fe20000010000 */
[-CC-:B--2---:R-:W-:Y:S01]  /*0570*/  FFMA R8, R8, R4.reuse, R12.reuse ;  /* 0x0000000408087223 */ /* 0x184fe2000000000c */
[----:B---3--:R-:W-:Y:S01]  /*0580*/  FFMA R16, R16, R4, R12 ;  /* 0x0000000410107223 */ /* 0x008fe2000000000c */
[-CC-:B------:R-:W-:Y:S01]  /*0590*/  FFMA R10, R10, R6.reuse, R14.reuse ;  /* 0x000000060a0a7223 */ /* 0x180fe2000000000e */
[----:B------:R-:W-:Y:S01]  /*05a0*/  FFMA R18, R18, R6, R14 ;  /* 0x0000000612127223 */ /* 0x000fe2000000000e */
[-CC-:B------:R-:W-:Y:S01]  /*05b0*/  FFMA R9, R9, R5.reuse, R13.reuse ;  /* 0x0000000509097223 */ /* 0x180fe2000000000d */
[----:B------:R-:W-:Y:S01]  /*05c0*/  FFMA R17, R17, R5, R13 ;  /* 0x0000000511117223 */ /* 0x000fe2000000000d */
[-CC-:B------:R-:W-:Y:S01]  /*05d0*/  FFMA R6, R11, R7.reuse, R15.reuse ;  /* 0x000000070b067223 */ /* 0x180fe2000000000f */
[----:B------:R-:W-:Y:S01]  /*05e0*/  FFMA R19, R19, R7, R15 ;  /* 0x0000000713137223 */ /* 0x000fe2000000000f */
[----:B-----5:R-:W-:Y:S01]  /*05f0*/  LOP3.LUT R12, R29, 0x7f, RZ, 0xc0, !PT ;  /* 0x0000007f1d0c7812 */ /* 0x020fe200078ec0ff */
[----:B-1----:R-:W-:Y:S01]  /*0600*/  FADD R20, R20, R8 ;  /* 0x0000000814147221 */ /* 0x002fe20000000000 */
[----:B------:R-:W-:Y:S01]  /*0610*/  FADD R21, R21, R9 ;  /* 0x0000000915157221 */ /* 0x000fe20000000000 */
[----:B------:R-:W-:Y:S01]  /*0620*/  FADD R22, R22, R10 ;  /* 0x0000000a16167221 */ /* 0x000fe20000000000 */
[----:B------:R-:W-:Y:S01]  /*0630*/  FADD R23, R23, R6 ;  /* 0x0000000617177221 */ /* 0x000fe20000000000 */
[----:B----4-:R-:W-:Y:S01]  /*0640*/  FADD R24, R24, R16 ;  /* 0x0000001018187221 */ /* 0x010fe20000000000 */
[----:B------:R-:W-:Y:S01]  /*0650*/  FADD R25, R25, R17 ;  /* 0x0000001119197221 */ /* 0x000fe20000000000 */
[----:B------:R-:W-:Y:S01]  /*0660*/  LEA R12, R12, UR4, 0x2 ;  /* 0x000000040c0c7c11 */ /* 0x000fe2000f8e10ff */
[----:B------:R-:W-:Y:S01]  /*0670*/  FADD R26, R26, R18 ;  /* 0x000000121a1a7221 */ /* 0x000fe20000000000 */
[----:B------:R-:W-:Y:S01]  /*0680*/  FADD R27, R27, R19 ;  /* 0x000000131b1b7221 */ /* 0x000fe20000000000 */
[----:B------:R-:W-:Y:S01]  /*0690*/  IMAD.SHL.U32 R4, R29, 0x4, RZ ;  /* 0x000000041d047824 */ /* 0x000fe200078e00ff */
[----:B------:R-:W-:Y:S01]  /*06a0*/  LOP3.LUT R11, R30, 0x200, RZ, 0xfc, !PT ;  /* 0x000002001e0b7812 */ /* 0x000fe200078efcff */
[----:B------:R-:W-:Y:S01]  /*06b0*/  STS [R12], R20 ;  /* 0x000000140c007388 */ /* 0x000fe20000000800 */
[----:B------:R-:W1:Y:S03]  /*06c0*/  LDC.64 R14, c[0x0][0x230] ;  /* 0x00008c00ff0e7b82 */ /* 0x000e660000000a00 */
[----:B------:R-:W-:Y:S04]  /*06d0*/  STS [R12+0x404], R21 ;  /* 0x000404150c007388 */ /* 0x000fe80000000800 */
[----:B------:R-:W-:Y:S04]  /*06e0*/  STS [R12+0x808], R22 ;  /* 0x000808160c007388 */ /* 0x000fe80000000800 */
[----:B------:R-:W-:Y:S04]  /*06f0*/  STS [R12+0xc0c], R23 ;  /* 0x000c0c170c007388 */ /* 0x000fe80000000800 */
[----:B------:R-:W-:Y:S04]  /*0700*/  STS [R12+0x200], R24 ;  /* 0x000200180c007388 */ /* 0x000fe80000000800 */
[----:B------:R-:W-:Y:S04]  /*0710*/  STS [R12+0x604], R25 ;  /* 0x000604190c007388 */ /* 0x000fe80000000800 */
[----:B------:R-:W-:Y:S04]  /*0720*/  STS [R12+0xa08], R26 ;  /* 0x000a081a0c007388 */ /* 0x000fe80000000800 */
[----:B------:R2:W-:Y:S01]  /*0730*/  STS [R12+0xe0c], R27 ;  /* 0x000e0c1b0c007388 */ /* 0x0005e20000000800 */
[----:B------:R-:W-:-:S02]  /*0740*/  SHF.R.U32.HI R7, RZ, 0x8, R4 ;  /* 0x00000008ff077819 */ /* 0x000fc40000011604 */
[----:B------:R-:W-:Y:S02]  /*0750*/  SHF.R.U32.HI R11, RZ, 0x8, R11 ;  /* 0x00000008ff0b7819 */ /* 0x000fe4000001160b */
[----:B------:R-:W-:-:S04]  /*0760*/  SGXT.U32 R7, R7, 0x1 ;  /* 0x000000010707781a */ /* 0x000fc80000000000 */
[----:B------:R-:W-:Y:S01]  /*0770*/  LOP3.LUT R5, R7, 0x1fc, R4, 0xf8, !PT ;  /* 0x000001fc07057812 */ /* 0x000fe200078ef804 */
[----:B--2---:R-:W2:Y:S01]  /*0780*/  LDC.64 R12, c[0x0][0x238] ;  /* 0x00008e00ff0c7b82 */ /* 0x004ea20000000a00 */
[----:B------:R-:W-:Y:S02]  /*0790*/  LEA R7, R7, UR4, 0x2 ;  /* 0x0000000407077c11 */ /* 0x000fe4000f8e10ff */
[----:B------:R-:W-:Y:S02]  /*07a0*/  LOP3.LUT R4, R11, 0x1fc, R4, 0xf8, !PT ;  /* 0x000001fc0b047812 */ /* 0x000fe400078ef804 */
[----:B------:R-:W-:Y:S01]  /*07b0*/  LEA R11, R11, UR4, 0x2 ;  /* 0x000000040b0b7c11 */ /* 0x000fe2000f8e10ff */
[----:B------:R-:W-:Y:S01]  /*07c0*/  IMAD R7, R30, 0x4, R7 ;  /* 0x000000041e077824 */ /* 0x000fe200078e0207 */
[----:B------:R-:W-:Y:S01]  /*07d0*/  LEA R16, R5, UR4, 0x2 ;  /* 0x0000000405107c11 */ /* 0x000fe2000f8e10ff */
[----:B------:R-:W-:Y:S01]  /*07e0*/  BAR.SYNC.DEFER_BLOCKING 0x0 ;  /* 0x0000000000007b1d */ /* 0x000fe20000010000 */
[----:B------:R-:W-:Y:S01]  /*07f0*/  LEA R8, R4, UR4, 0x2 ;  /* 0x0000000404087c11 */ /* 0x000fe2000f8e10ff */
[----:B------:R-:W-:-:S04]  /*0800*/  IMAD R11, R30, 0x4, R11 ;  /* 0x000000041e0b7824 */ /* 0x000fc800078e020b */
[----:B------:R-:W-:Y:S04]  /*0810*/  LDS R5, [R7+0x4] ;  /* 0x0000040007057984 */ /* 0x000fe80000000800 */
[----:B------:R-:W-:Y:S04]  /*0820*/  LDS R4, [R16] ;  /* 0x0000000010047984 */ /* 0x000fe80000000800 */
[----:B------:R2:W-:Y:S04]  /*0830*/  LDS R6, [R16+0x8] ;  /* 0x0000080010067984 */ /* 0x0005e80000000800 */
[----:B------:R-:W3:Y:S04]  /*0840*/  LDS R7, [R7+0xc] ;  /* 0x00000c0007077984 */ /* 0x000ee80000000800 */
[----:B------:R-:W-:Y:S04]  /*0850*/  LDS R9, [R11+0x804] ;  /* 0x000804000b097984 */ /* 0x000fe80000000800 */
[----:B------:R-:W-:Y:S04]  /*0860*/  LDS R10, [R11+0x808] ;  /* 0x000808000b0a7984 */ /* 0x000fe80000000800 */
[----:B------:R-:W-:Y:S04]  /*0870*/  LDS R8, [R8+0x800] ;  /* 0x0008000008087984 */ /* 0x000fe80000000800 */
[----:B------:R-:W4:Y:S01]  /*0880*/  LDS R11, [R11+0x80c] ;  /* 0x00080c000b0b7984 */ /* 0x000f220000000800 */
[----:B-1----:R-:W-:-:S04]  /*0890*/  IMAD.WIDE R28, R28, 0x4, R14 ;  /* 0x000000041c1c7825 */ /* 0x002fc800078e020e */
[----:B------:R-:W-:-:S04]  /*08a0*/  IMAD.WIDE R14, R3, 0x4, R14 ;  /* 0x00000004030e7825 */ /* 0x000fc800078e020e */
[----:B--2---:R-:W-:-:S04]  /*08b0*/  IMAD.WIDE R16, R0, 0x4, R12 ;  /* 0x0000000400107825 */ /* 0x004fc800078e020c */
[----:B------:R-:W-:Y:S01]  /*08c0*/  IMAD.WIDE R2, R2, 0x4, R12 ;  /* 0x0000000402027825 */ /* 0x000fe200078e020c */
[----:B---3--:R1:W-:Y:S04]  /*08d0*/  @P1 STG.E.128 desc[UR6][R28.64], R4 ;  /* 0x000000041c001986 */ /* 0x0083e8000c101d06 */
[----:B----4-:R1:W-:Y:S04]  /*08e0*/  @P0 STG.E.128 desc[UR6][R14.64], R8 ;  /* 0x000000080e000986 */ /* 0x0103e8000c101d06 */
[----:B------:R1:W-:Y:S01]  /*08f0*/  @P2 STG.E.128 desc[UR6][R16.64], R20 ;  /* 0x0000001410002986 */ /* 0x0003e2000c101d06 */
[----:B------:R-:W-:Y:S05]  /*0900*/  @!P3 EXIT ;  /* 0x000000000000b94d */ /* 0x000fea0003800000 */
[----:B------:R-:W-:Y:S01]  /*0910*/  STG.E.128 desc[UR6][R2.64], R24 ;  /* 0x0000001802007986 */ /* 0x000fe2000c101d06 */
[----:B------:R-:W-:Y:S05]  /*0920*/  EXIT ;  /* 0x000000000000794d */ /* 0x000fea0003800000 */
.L_x_0:
[----:B------:R-:W-:-:S00]  /*0930*/  BRA `(.L_x_0) ;  /* 0xfffffffc00fc7947 */ /* 0x000fc0000383ffff */
[----:B------:R-:W-:-:S00]  /*0940*/  NOP ;  /* 0x0000000000007918 */ /* 0x000fc00000000000 */
        /* <DEDUP_REMOVED lines=11> */
.L_x_1:


//--------------------- .nv.shared.triton_poi_fused_add_convolution_mul_26 --------------------------
	.section	.nv.shared.triton_poi_fused_add_convolution_mul_26,"aw",@nobits
	.sectionflags	@""
	.align	16
	.zero		1024


//--------------------- .nv.constant0.triton_poi_fused_add_convolution_mul_26 --------------------------
	.section	.nv.constant0.triton_poi_fused_add_convolution_mul_26,"a",@progbits
	.sectionflags	@""
	.align	4
.nv.constant0.triton_poi_fused_add_convolution_mul_26:
	.zero		584
